//
// Generated by NVIDIA NVVM Compiler
//
// Compiler Build ID: CL-36424714
// Cuda compilation tools, release 13.0, V13.0.88
// Based on NVVM 20.0.0
//

.version 9.0
.target sm_100
.address_size 64

	// .globl	_Z12matMulKernelPfS_S_mmm

.visible .entry _Z12matMulKernelPfS_S_mmm(
	.param .u64 .ptr .align 1 _Z12matMulKernelPfS_S_mmm_param_0,
	.param .u64 .ptr .align 1 _Z12matMulKernelPfS_S_mmm_param_1,
	.param .u64 .ptr .align 1 _Z12matMulKernelPfS_S_mmm_param_2,
	.param .u64 _Z12matMulKernelPfS_S_mmm_param_3,
	.param .u64 _Z12matMulKernelPfS_S_mmm_param_4,
	.param .u64 _Z12matMulKernelPfS_S_mmm_param_5
)
{
	.reg .pred 	%p<13>;
	.reg .b32 	%r<10>;
	.reg .b32 	%f<68>;
	.reg .b64 	%rd<106>;

	ld.param.u64 	%rd26, [_Z12matMulKernelPfS_S_mmm_param_0];
	ld.param.u64 	%rd27, [_Z12matMulKernelPfS_S_mmm_param_1];
	ld.param.u64 	%rd28, [_Z12matMulKernelPfS_S_mmm_param_3];
	ld.param.u64 	%rd24, [_Z12matMulKernelPfS_S_mmm_param_4];
	ld.param.u64 	%rd29, [_Z12matMulKernelPfS_S_mmm_param_5];
	cvta.to.global.u64 	%rd1, %rd27;
	cvta.to.global.u64 	%rd2, %rd26;
	mov.u32 	%r1, %ctaid.x;
	mov.u32 	%r2, %ntid.x;
	mov.u32 	%r3, %tid.x;
	mad.lo.s32 	%r4, %r1, %r2, %r3;
	mov.u32 	%r5, %ctaid.y;
	mov.u32 	%r6, %ntid.y;
	mov.u32 	%r7, %tid.y;
	mad.lo.s32 	%r8, %r5, %r6, %r7;
	cvt.s64.s32 	%rd3, %r4;
	setp.le.u64 	%p1, %rd28, %rd3;
	cvt.u64.u32 	%rd4, %r8;
	setp.le.u64 	%p2, %rd29, %rd4;
	or.pred  	%p3, %p1, %p2;
	@%p3 bra 	$L__BB0_14;
	setp.eq.s64 	%p4, %rd24, 0;
	mov.f32 	%f67, 0f00000000;
	@%p4 bra 	$L__BB0_13;
	mul.lo.s64 	%rd5, %rd24, %rd3;
	and.b64  	%rd6, %rd24, 7;
	setp.lt.u64 	%p5, %rd24, 8;
	mov.f32 	%f67, 0f00000000;
	mov.b64 	%rd104, 0;
	@%p5 bra 	$L__BB0_5;
	and.b64  	%rd104, %rd24, -8;
	shl.b64 	%rd31, %rd4, 2;
	add.s64 	%rd101, %rd1, %rd31;
	shl.b64 	%rd9, %rd29, 5;
	shl.b64 	%rd32, %rd5, 2;
	add.s64 	%rd33, %rd32, %rd2;
	add.s64 	%rd100, %rd33, 16;
	mov.f32 	%f67, 0f00000000;
	mov.u64 	%rd102, %rd104;
$L__BB0_4:
	.pragma "nounroll";
	ld.global.f32 	%f17, [%rd100+-16];
	ld.global.f32 	%f18, [%rd101];
	fma.rn.f32 	%f19, %f17, %f18, %f67;
	ld.global.f32 	%f20, [%rd100+-12];
	shl.b64 	%rd34, %rd29, 2;
	add.s64 	%rd35, %rd101, %rd34;
	ld.global.f32 	%f21, [%rd35];
	fma.rn.f32 	%f22, %f20, %f21, %f19;
	ld.global.f32 	%f23, [%rd100+-8];
	add.s64 	%rd36, %rd35, %rd34;
	ld.global.f32 	%f24, [%rd36];
	fma.rn.f32 	%f25, %f23, %f24, %f22;
	ld.global.f32 	%f26, [%rd100+-4];
	add.s64 	%rd37, %rd36, %rd34;
	ld.global.f32 	%f27, [%rd37];
	fma.rn.f32 	%f28, %f26, %f27, %f25;
	ld.global.f32 	%f29, [%rd100];
	add.s64 	%rd38, %rd37, %rd34;
	ld.global.f32 	%f30, [%rd38];
	fma.rn.f32 	%f31, %f29, %f30, %f28;
	ld.global.f32 	%f32, [%rd100+4];
	add.s64 	%rd39, %rd38, %rd34;
	ld.global.f32 	%f33, [%rd39];
	fma.rn.f32 	%f34, %f32, %f33, %f31;
	ld.global.f32 	%f35, [%rd100+8];
	add.s64 	%rd40, %rd39, %rd34;
	ld.global.f32 	%f36, [%rd40];
	fma.rn.f32 	%f37, %f35, %f36, %f34;
	ld.global.f32 	%f38, [%rd100+12];
	add.s64 	%rd41, %rd40, %rd34;
	ld.global.f32 	%f39, [%rd41];
	fma.rn.f32 	%f67, %f38, %f39, %f37;
	add.s64 	%rd102, %rd102, -8;
	add.s64 	%rd101, %rd101, %rd9;
	add.s64 	%rd100, %rd100, 32;
	setp.ne.s64 	%p6, %rd102, 0;
	@%p6 bra 	$L__BB0_4;
$L__BB0_5:
	setp.eq.s64 	%p7, %rd6, 0;
	@%p7 bra 	$L__BB0_13;
	and.b64  	%rd18, %rd24, 3;
	setp.lt.u64 	%p8, %rd6, 4;
	@%p8 bra 	$L__BB0_8;
	add.s64 	%rd42, %rd104, %rd5;
	shl.b64 	%rd43, %rd42, 2;
	add.s64 	%rd44, %rd2, %rd43;
	ld.global.f32 	%f41, [%rd44];
	mad.lo.s64 	%rd45, %rd104, %rd29, %rd4;
	shl.b64 	%rd46, %rd45, 2;
	add.s64 	%rd47, %rd1, %rd46;
	ld.global.f32 	%f42, [%rd47];
	fma.rn.f32 	%f43, %f41, %f42, %f67;
	add.s64 	%rd48, %rd104, 1;
	and.b64  	%rd49, %rd48, 4294967295;
	add.s64 	%rd50, %rd49, %rd5;
	shl.b64 	%rd51, %rd50, 2;
	add.s64 	%rd52, %rd2, %rd51;
	ld.global.f32 	%f44, [%rd52];
	mad.lo.s64 	%rd53, %rd49, %rd29, %rd4;
	shl.b64 	%rd54, %rd53, 2;
	add.s64 	%rd55, %rd1, %rd54;
	ld.global.f32 	%f45, [%rd55];
	fma.rn.f32 	%f46, %f44, %f45, %f43;
	add.s64 	%rd56, %rd104, 2;
	and.b64  	%rd57, %rd56, 4294967295;
	add.s64 	%rd58, %rd57, %rd5;
	shl.b64 	%rd59, %rd58, 2;
	add.s64 	%rd60, %rd2, %rd59;
	ld.global.f32 	%f47, [%rd60];
	mad.lo.s64 	%rd61, %rd57, %rd29, %rd4;
	shl.b64 	%rd62, %rd61, 2;
	add.s64 	%rd63, %rd1, %rd62;
	ld.global.f32 	%f48, [%rd63];
	fma.rn.f32 	%f49, %f47, %f48, %f46;
	add.s64 	%rd64, %rd104, 3;
	and.b64  	%rd65, %rd64, 4294967295;
	add.s64 	%rd66, %rd65, %rd5;
	shl.b64 	%rd67, %rd66, 2;
	add.s64 	%rd68, %rd2, %rd67;
	ld.global.f32 	%f50, [%rd68];
	mad.lo.s64 	%rd69, %rd65, %rd29, %rd4;
	shl.b64 	%rd70, %rd69, 2;
	add.s64 	%rd71, %rd1, %rd70;
	ld.global.f32 	%f51, [%rd71];
	fma.rn.f32 	%f67, %f50, %f51, %f49;
	add.s64 	%rd72, %rd104, 4;
	and.b64  	%rd104, %rd72, 4294967295;
$L__BB0_8:
	setp.eq.s64 	%p9, %rd18, 0;
	@%p9 bra 	$L__BB0_13;
	setp.eq.s64 	%p10, %rd18, 1;
	@%p10 bra 	$L__BB0_11;
	add.s64 	%rd73, %rd104, %rd5;
	shl.b64 	%rd74, %rd73, 2;
	add.s64 	%rd75, %rd2, %rd74;
	ld.global.f32 	%f53, [%rd75];
	mad.lo.s64 	%rd76, %rd104, %rd29, %rd4;
	shl.b64 	%rd77, %rd76, 2;
	add.s64 	%rd78, %rd1, %rd77;
	ld.global.f32 	%f54, [%rd78];
	fma.rn.f32 	%f55, %f53, %f54, %f67;
	add.s64 	%rd79, %rd104, 1;
	and.b64  	%rd80, %rd79, 4294967295;
	add.s64 	%rd81, %rd80, %rd5;
	shl.b64 	%rd82, %rd81, 2;
	add.s64 	%rd83, %rd2, %rd82;
	ld.global.f32 	%f56, [%rd83];
	mad.lo.s64 	%rd84, %rd80, %rd29, %rd4;
	shl.b64 	%rd85, %rd84, 2;
	add.s64 	%rd86, %rd1, %rd85;
	ld.global.f32 	%f57, [%rd86];
	fma.rn.f32 	%f67, %f56, %f57, %f55;
	add.s64 	%rd87, %rd104, 2;
	and.b64  	%rd104, %rd87, 4294967295;
$L__BB0_11:
	and.b64  	%rd88, %rd24, 1;
	setp.eq.b64 	%p11, %rd88, 1;
	not.pred 	%p12, %p11;
	@%p12 bra 	$L__BB0_13;
	add.s64 	%rd89, %rd104, %rd5;
	shl.b64 	%rd90, %rd89, 2;
	add.s64 	%rd91, %rd2, %rd90;
	ld.global.f32 	%f58, [%rd91];
	mad.lo.s64 	%rd92, %rd104, %rd29, %rd4;
	shl.b64 	%rd93, %rd92, 2;
	add.s64 	%rd94, %rd1, %rd93;
	ld.global.f32 	%f59, [%rd94];
	fma.rn.f32 	%f67, %f58, %f59, %f67;
$L__BB0_13:
	ld.param.u64 	%rd99, [_Z12matMulKernelPfS_S_mmm_param_2];
	mad.lo.s64 	%rd95, %rd29, %rd3, %rd4;
	cvta.to.global.u64 	%rd96, %rd99;
	shl.b64 	%rd97, %rd95, 2;
	add.s64 	%rd98, %rd96, %rd97;
	st.global.f32 	[%rd98], %f67;
$L__BB0_14:
	ret;

}


// ===== COMPILED SASS (sm_100) =====

	.target	sm_100

	.elftype	@"ET_EXEC"


//--------------------- .note.nv.tkinfo           --------------------------
	.section	.note.nv.tkinfo,"",@"SHT_NOTE"
	.sectionflags	@"SHF_NOTE_NV_TKINFO"
	.tkinfo
        /*0018*/ 	.word	0x00000002
        /*0030*/ 	.string	""
        /*0030*/ 	.string	"ptxas"
        /*0030*/ 	.string	"Cuda compilation tools, release 13.0, V13.0.88"
        /*0030*/ 	.string	"Build cuda_13.0.r13.0/compiler.36424714_0"
        /*0030*/ 	.string	"-arch sm_100 -m 64 "



//--------------------- .note.nv.cuinfo           --------------------------
	.section	.note.nv.cuinfo,"",@"SHT_NOTE"
	.sectionflags	@"SHF_NOTE_NV_CUINFO"
        /*0018*/ 	.short	0x0002
        /*001a*/ 	.short	0x0064
        /*001c*/ 	.short	0x0082
	.zero		2


//--------------------- .nv.info                  --------------------------
	.section	.nv.info,"",@"SHT_CUDA_INFO"
	.align	4


	//----- nvinfo : EIATTR_REGCOUNT
	.align		4
        /*0000*/ 	.byte	0x04, 0x2f
        /*0002*/ 	.short	(.L_1 - .L_0)
	.align		4
.L_0:
        /*0004*/ 	.word	index@(_Z12matMulKernelPfS_S_mmm)
        /*0008*/ 	.word	0x00000020


	//----- nvinfo : EIATTR_FRAME_SIZE
	.align		4
.L_1:
        /*000c*/ 	.byte	0x04, 0x11
        /*000e*/ 	.short	(.L_3 - .L_2)
	.align		4
.L_2:
        /*0010*/ 	.word	index@(_Z12matMulKernelPfS_S_mmm)
        /*0014*/ 	.word	0x00000000


	//----- nvinfo : EIATTR_MIN_STACK_SIZE
	.align		4
.L_3:
        /*0018*/ 	.byte	0x04, 0x12
        /*001a*/ 	.short	(.L_5 - .L_4)
	.align		4
.L_4:
        /*001c*/ 	.word	index@(_Z12matMulKernelPfS_S_mmm)
        /*0020*/ 	.word	0x00000000
.L_5:


//--------------------- .nv.compat                --------------------------
	.section	.nv.compat,"",@"SHT_CUDA_COMPAT_INFO"
	.align	4
        /*0000*/ 	.byte	0x02, 0x09, 0x00, 0x00, 0x02, 0x02, 0x01, 0x00, 0x02, 0x05, 0x05, 0x00, 0x03, 0x07, 0x01, 0x01
        /*0010*/ 	.byte	0x02, 0x03, 0x00, 0x00, 0x02, 0x06, 0x01, 0x00, 0x04, 0x0b, 0x08, 0x00, 0x09, 0x00, 0x00, 0x00
        /*0020*/ 	.byte	0x00, 0x00, 0x00, 0x00


//--------------------- .nv.info._Z12matMulKernelPfS_S_mmm --------------------------
	.section	.nv.info._Z12matMulKernelPfS_S_mmm,"",@"SHT_CUDA_INFO"
	.sectionflags	@""
	.align	4


	//----- nvinfo : EIATTR_CUDA_API_VERSION
	.align		4
        /*0000*/ 	.byte	0x04, 0x37
        /*0002*/ 	.short	(.L_7 - .L_6)
.L_6:
        /*0004*/ 	.word	0x00000082


	//----- nvinfo : EIATTR_KPARAM_INFO
	.align		4
.L_7:
        /*0008*/ 	.byte	0x04, 0x17
        /*000a*/ 	.short	(.L_9 - .L_8)
.L_8:
        /*000c*/ 	.word	0x00000000
        /*0010*/ 	.short	0x0005
        /*0012*/ 	.short	0x0028
        /*0014*/ 	.byte	0x00, 0xf0, 0x21, 0x00


	//----- nvinfo : EIATTR_KPARAM_INFO
	.align		4
.L_9:
        /*0018*/ 	.byte	0x04, 0x17
        /*001a*/ 	.short	(.L_11 - .L_10)
.L_10:
        /*001c*/ 	.word	0x00000000
        /*0020*/ 	.short	0x0004
        /*0022*/ 	.short	0x0020
        /*0024*/ 	.byte	0x00, 0xf0, 0x21, 0x00


	//----- nvinfo : EIATTR_KPARAM_INFO
	.align		4
.L_11:
        /*0028*/ 	.byte	0x04, 0x17
        /*002a*/ 	.short	(.L_13 - .L_12)
.L_12:
        /*002c*/ 	.word	0x00000000
        /*0030*/ 	.short	0x0003
        /*0032*/ 	.short	0x0018
        /*0034*/ 	.byte	0x00, 0xf0, 0x21, 0x00


	//----- nvinfo : EIATTR_KPARAM_INFO
	.align		4
.L_13:
        /*0038*/ 	.byte	0x04, 0x17
        /*003a*/ 	.short	(.L_15 - .L_14)
.L_14:
        /*003c*/ 	.word	0x00000000
        /*0040*/ 	.short	0x0002
        /*0042*/ 	.short	0x0010
        /*0044*/ 	.byte	0x00, 0xf5, 0x21, 0x00


	//----- nvinfo : EIATTR_KPARAM_INFO
	.align		4
.L_15:
        /*0048*/ 	.byte	0x04, 0x17
        /*004a*/ 	.short	(.L_17 - .L_16)
.L_16:
        /*004c*/ 	.word	0x00000000
        /*0050*/ 	.short	0x0001
        /*0052*/ 	.short	0x0008
        /*0054*/ 	.byte	0x00, 0xf5, 0x21, 0x00


	//----- nvinfo : EIATTR_KPARAM_INFO
	.align		4
.L_17:
        /*0058*/ 	.byte	0x04, 0x17
        /*005a*/ 	.short	(.L_19 - .L_18)
.L_18:
        /*005c*/ 	.word	0x00000000
        /*0060*/ 	.short	0x0000
        /*0062*/ 	.short	0x0000
        /*0064*/ 	.byte	0x00, 0xf5, 0x21, 0x00


	//----- nvinfo : EIATTR_SPARSE_MMA_MASK
	.align		4
.L_19:
        /*0068*/ 	.byte	0x03, 0x50
        /*006a*/ 	.short	0x0000


	//----- nvinfo : EIATTR_MAXREG_COUNT
	.align		4
        /*006c*/ 	.byte	0x03, 0x1b
        /*006e*/ 	.short	0x00ff


	//----- nvinfo : EIATTR_MERCURY_ISA_VERSION
	.align		4
        /*0070*/ 	.byte	0x03, 0x5f
        /*0072*/ 	.short	0x0101


	//----- nvinfo : EIATTR_VRC_CTA_INIT_COUNT
	.align		4
        /*0074*/ 	.byte	0x02, 0x4a
	.zero		1
	.zero		1


	//----- nvinfo : EIATTR_EXIT_INSTR_OFFSETS
	.align		4
        /*0078*/ 	.byte	0x04, 0x1c
        /*007a*/ 	.short	(.L_21 - .L_20)


	//   ....[0]....
.L_20:
        /*007c*/ 	.word	0x00000100


	//   ....[1]....
        /*0080*/ 	.word	0x00000df0


	//----- nvinfo : EIATTR_CBANK_PARAM_SIZE
	.align		4
.L_21:
        /*0084*/ 	.byte	0x03, 0x19
        /*0086*/ 	.short	0x0030


	//----- nvinfo : EIATTR_PARAM_CBANK
	.align		4
        /*0088*/ 	.byte	0x04, 0x0a
        /*008a*/ 	.short	(.L_23 - .L_22)
	.align		4
.L_22:
        /*008c*/ 	.word	index@(.nv.constant0._Z12matMulKernelPfS_S_mmm)
        /*0090*/ 	.short	0x0380
        /*0092*/ 	.short	0x0030


	//----- nvinfo : EIATTR_SW_WAR
	.align		4
.L_23:
        /*0094*/ 	.byte	0x04, 0x36
        /*0096*/ 	.short	(.L_25 - .L_24)
.L_24:
        /*0098*/ 	.word	0x00000008
.L_25:


//--------------------- .nv.callgraph             --------------------------
	.section	.nv.callgraph,"",@"SHT_CUDA_CALLGRAPH"
	.align	4
	.sectionentsize	8
	.align		4
        /*0000*/ 	.word	0x00000000
	.align		4
        /*0004*/ 	.word	0xffffffff
	.align		4
        /*0008*/ 	.word	0x00000000
	.align		4
        /*000c*/ 	.word	0xfffffffe
	.align		4
        /*0010*/ 	.word	0x00000000
	.align		4
        /*0014*/ 	.word	0xfffffffd
	.align		4
        /*0018*/ 	.word	0x00000000
	.align		4
        /*001c*/ 	.word	0xfffffffc


//--------------------- .text._Z12matMulKernelPfS_S_mmm --------------------------
	.section	.text._Z12matMulKernelPfS_S_mmm,"ax",@progbits
	.align	128
        .global         _Z12matMulKernelPfS_S_mmm
        .type           _Z12matMulKernelPfS_S_mmm,@function
        .size           _Z12matMulKernelPfS_S_mmm,(.L_x_6 - _Z12matMulKernelPfS_S_mmm)
        .other          _Z12matMulKernelPfS_S_mmm,@"STO_CUDA_ENTRY STV_DEFAULT"
_Z12matMulKernelPfS_S_mmm:
.text._Z12matMulKernelPfS_S_mmm:
[----:B------:R-:W-:Y:S01]  /*0000*/  LDC R1, c[0x0][0x37c] ;  /* 0x0000df00ff017b82 */ /* 0x000fe20000000800 */
[----:B------:R-:W0:Y:S07]  /*0010*/  S2R R13, SR_TID.Y ;  /* 0x00000000000d7919 */ /* 0x000e2e0000002200 */
[----:B------:R-:W1:Y:S01]  /*0020*/  LDC R0, c[0x0][0x360] ;  /* 0x0000d800ff007b82 */ /* 0x000e620000000800 */
[----:B------:R-:W2:Y:S01]  /*0030*/  LDCU.64 UR6, c[0x0][0x398] ;  /* 0x00007300ff0677ac */ /* 0x000ea20008000a00 */
[----:B------:R-:W1:Y:S06]  /*0040*/  S2R R3, SR_TID.X ;  /* 0x0000000000037919 */ /* 0x000e6c0000002100 */
[----:B------:R-:W0:Y:S08]  /*0050*/  S2UR UR5, SR_CTAID.Y ;  /* 0x00000000000579c3 */ /* 0x000e300000002600 */
[----:B------:R-:W0:Y:S08]  /*0060*/  LDC R12, c[0x0][0x364] ;  /* 0x0000d900ff0c7b82 */ /* 0x000e300000000800 */
[----:B------:R-:W1:Y:S08]  /*0070*/  S2UR UR4, SR_CTAID.X ;  /* 0x00000000000479c3 */ /* 0x000e700000002500 */
[----:B------:R-:W3:Y:S01]  /*0080*/  LDC.64 R14, c[0x0][0x3a8] ;  /* 0x0000ea00ff0e7b82 */ /* 0x000ee20000000a00 */
[----:B0-----:R-:W-:-:S02]  /*0090*/  IMAD R12, R12, UR5, R13 ;  /* 0x000000050c0c7c24 */ /* 0x001fc4000f8e020d */
[----:B-1----:R-:W-:-:S05]  /*00a0*/  IMAD R0, R0, UR4, R3 ;  /* 0x0000000400007c24 */ /* 0x002fca000f8e0203 */
[----:B--2---:R-:W-:Y:S02]  /*00b0*/  ISETP.GE.U32.AND P1, PT, R0, UR6, PT ;  /* 0x0000000600007c0c */ /* 0x004fe4000bf26070 */
[----:B------:R-:W-:Y:S02]  /*00c0*/  SHF.R.S32.HI R3, RZ, 0x1f, R0 ;  /* 0x0000001fff037819 */ /* 0x000fe40000011400 */
[----:B---3--:R-:W-:-:S04]  /*00d0*/  ISETP.GE.U32.AND P0, PT, R12, R14, PT ;  /* 0x0000000e0c00720c */ /* 0x008fc80003f06070 */
[----:B------:R-:W-:-:S04]  /*00e0*/  ISETP.GE.U32.AND.EX P0, PT, RZ, R15, PT, P0 ;  /* 0x0000000fff00720c */ /* 0x000fc80003f06100 */
[----:B------:R-:W-:-:S13]  /*00f0*/  ISETP.GE.U32.OR.EX P0, PT, R3, UR7, P0, P1 ;  /* 0x0000000703007c0c */ /* 0x000fda0008706510 */
[----:B------:R-:W-:Y:S05]  /*0100*/  @P0 EXIT ;  /* 0x000000000000094d */ /* 0x000fea0003800000 */
[----:B------:R-:W0:Y:S01]  /*0110*/  LDCU.64 UR8, c[0x0][0x3a0] ;  /* 0x00007400ff0877ac */ /* 0x000e220008000a00 */
[----:B------:R-:W-:Y:S01]  /*0120*/  IMAD.MOV.U32 R19, RZ, RZ, RZ ;  /* 0x000000ffff137224 */ /* 0x000fe200078e00ff */
[----:B------:R-:W1:Y:S01]  /*0130*/  LDCU.64 UR10, c[0x0][0x358] ;  /* 0x00006b00ff0a77ac */ /* 0x000e620008000a00 */
[----:B0-----:R-:W-:-:S04]  /*0140*/  UISETP.NE.U32.AND UP0, UPT, UR8, URZ, UPT ;  /* 0x000000ff0800728c */ /* 0x001fc8000bf05070 */
[----:B------:R-:W-:-:S09]  /*0150*/  UISETP.NE.AND.EX UP0, UPT, UR9, URZ, UPT, UP0 ;  /* 0x000000ff0900728c */ /* 0x000fd2000bf05300 */
[----:B-1----:R-:W-:Y:S05]  /*0160*/  BRA.U !UP0, `(.L_x_0) ;  /* 0x0000000908f87547 */ /* 0x002fea000b800000 */
[----:B------:R-:W-:Y:S02]  /*0170*/  UISETP.GE.U32.AND UP1, UPT, UR8, 0x8, UPT ;  /* 0x000000080800788c */ /* 0x000fe4000bf26070 */
[----:B------:R-:W-:Y:S01]  /*0180*/  IMAD R5, R3, UR8, RZ ;  /* 0x0000000803057c24 */ /* 0x000fe2000f8e02ff */
[----:B------:R-:W-:Y:S02]  /*0190*/  ULOP3.LUT UR13, UR8, 0x7, URZ, 0xc0, !UPT ;  /* 0x00000007080d7892 */ /* 0x000fe4000f8ec0ff */
[C---:B------:R-:W-:Y:S01]  /*01a0*/  IMAD.WIDE.U32 R10, R0.reuse, UR8, RZ ;  /* 0x00000008000a7c25 */ /* 0x040fe2000f8e00ff */
[----:B------:R-:W-:Y:S02]  /*01b0*/  UISETP.GE.U32.AND.EX UP1, UPT, UR9, URZ, UPT, UP1 ;  /* 0x000000ff0900728c */ /* 0x000fe4000bf26110 */
[----:B------:R-:W-:Y:S01]  /*01c0*/  UISETP.NE.U32.AND UP0, UPT, UR13, URZ, UPT ;  /* 0x000000ff0d00728c */ /* 0x000fe2000bf05070 */
[----:B------:R-:W-:Y:S01]  /*01d0*/  IMAD R5, R0, UR9, R5 ;  /* 0x0000000900057c24 */ /* 0x000fe2000f8e0205 */
[----:B------:R-:W-:Y:S01]  /*01e0*/  UMOV UR4, URZ ;  /* 0x000000ff00047c82 */ /* 0x000fe20008000000 */
[----:B------:R-:W-:Y:S01]  /*01f0*/  IMAD.MOV.U32 R19, RZ, RZ, RZ ;  /* 0x000000ffff137224 */ /* 0x000fe200078e00ff */
[----:B------:R-:W-:Y:S01]  /*0200*/  UISETP.NE.AND.EX UP0, UPT, URZ, URZ, UPT, UP0 ;  /* 0x000000ffff00728c */ /* 0x000fe2000bf05300 */
[----:B------:R-:W-:Y:S01]  /*0210*/  IMAD.IADD R2, R11, 0x1, R5 ;  /* 0x000000010b027824 */ /* 0x000fe200078e0205 */
[----:B------:R-:W-:Y:S01]  /*0220*/  UMOV UR5, URZ ;  /* 0x000000ff00057c82 */ /* 0x000fe20008000000 */
[----:B------:R-:W-:Y:S08]  /*0230*/  BRA.U !UP1, `(.L_x_1) ;  /* 0x0000000109fc7547 */ /* 0x000ff0000b800000 */
[----:B------:R-:W0:Y:S01]  /*0240*/  LDCU.128 UR16, c[0x0][0x380] ;  /* 0x00007000ff1077ac */ /* 0x000e220008000c00 */
[C-C-:B------:R-:W-:Y:S01]  /*0250*/  SHF.L.U64.HI R6, R14.reuse, 0x5, R15.reuse ;  /* 0x000000050e067819 */ /* 0x140fe2000001020f */
[----:B------:R-:W-:Y:S01]  /*0260*/  IMAD.MOV.U32 R19, RZ, RZ, RZ ;  /* 0x000000ffff137224 */ /* 0x000fe200078e00ff */
[C---:B------:R-:W-:Y:S01]  /*0270*/  SHF.L.U64.HI R8, R14.reuse, 0x2, R15 ;  /* 0x000000020e087819 */ /* 0x040fe2000001020f */
[----:B------:R-:W1:Y:S01]  /*0280*/  LDCU UR5, c[0x0][0x3a4] ;  /* 0x00007480ff0577ac */ /* 0x000e620008000800 */
[----:B------:R-:W-:Y:S01]  /*0290*/  IMAD.SHL.U32 R7, R14, 0x4, RZ ;  /* 0x000000040e077824 */ /* 0x000fe200078e00ff */
[----:B------:R-:W-:-:S07]  /*02a0*/  ULOP3.LUT UR4, UR8, 0xfffffff8, URZ, 0xc0, !UPT ;  /* 0xfffffff808047892 */ /* 0x000fce000f8ec0ff */
[----:B------:R-:W-:Y:S01]  /*02b0*/  UMOV UR6, UR4 ;  /* 0x0000000400067c82 */ /* 0x000fe20008000000 */
[----:B0-----:R-:W-:Y:S02]  /*02c0*/  LEA R9, P1, R10, UR16, 0x2 ;  /* 0x000000100a097c11 */ /* 0x001fe4000f8210ff */
[----:B------:R-:W-:Y:S02]  /*02d0*/  LEA R4, P0, R12, UR18, 0x2 ;  /* 0x000000120c047c11 */ /* 0x000fe4000f8010ff */
[----:B------:R-:W-:Y:S01]  /*02e0*/  LEA.HI.X R17, R10, UR17, R2, 0x2, P1 ;  /* 0x000000110a117c11 */ /* 0x000fe200088f1402 */
[----:B-1----:R-:W-:Y:S01]  /*02f0*/  UMOV UR7, UR5 ;  /* 0x0000000500077c82 */ /* 0x002fe20008000000 */
[----:B------:R-:W-:Y:S02]  /*0300*/  IADD3 R9, P1, PT, R9, 0x10, RZ ;  /* 0x0000001009097810 */ /* 0x000fe40007f3e0ff */
[----:B------:R-:W-:Y:S02]  /*0310*/  LEA.HI.X R5, R12, UR19, RZ, 0x2, P0 ;  /* 0x000000130c057c11 */ /* 0x000fe400080f14ff */
[----:B------:R-:W-:-:S09]  /*0320*/  IADD3.X R17, PT, PT, RZ, R17, RZ, P1, !PT ;  /* 0x00000011ff117210 */ /* 0x000fd20000ffe4ff */
.L_x_2:
[-C--:B------:R-:W-:Y:S01]  /*0330*/  IADD3 R28, P0, PT, R4, R7.reuse, RZ ;  /* 0x00000007041c7210 */ /* 0x080fe20007f1e0ff */
[----:B------:R-:W-:Y:S01]  /*0340*/  IMAD.MOV.U32 R16, RZ, RZ, R9 ;  /* 0x000000ffff107224 */ /* 0x000fe200078e0009 */
[----:B------:R-:W2:Y:S03]  /*0350*/  LDG.E R20, desc[UR10][R4.64] ;  /* 0x0000000a04147981 */ /* 0x000ea6000c1e1900 */
[----:B------:R-:W-:Y:S01]  /*0360*/  IMAD.X R29, R5, 0x1, R8, P0 ;  /* 0x00000001051d7824 */ /* 0x000fe200000e0608 */
[----:B------:R-:W2:Y:S01]  /*0370*/  LDG.E R27, desc[UR10][R16.64+-0x10] ;  /* 0xfffff00a101b7981 */ /* 0x000ea2000c1e1900 */
[----:B------:R-:W-:-:S03]  /*0380*/  IADD3 R22, P0, PT, R28, R7, RZ ;  /* 0x000000071c167210 */ /* 0x000fc60007f1e0ff */
[----:B------:R-:W3:Y:S02]  /*0390*/  LDG.E R21, desc[UR10][R28.64] ;  /* 0x0000000a1c157981 */ /* 0x000ee4000c1e1900 */
[----:B------:R-:W-:Y:S02]  /*03a0*/  IMAD.X R23, R29, 0x1, R8, P0 ;  /* 0x000000011d177824 */ /* 0x000fe400000e0608 */
[----:B------:R-:W4:Y:S04]  /*03b0*/  LDG.E R26, desc[UR10][R16.64+-0x8] ;  /* 0xfffff80a101a7981 */ /* 0x000f28000c1e1900 */
[----:B------:R0:W4:Y:S04]  /*03c0*/  LDG.E R9, desc[UR10][R22.64] ;  /* 0x0000000a16097981 */ /* 0x000128000c1e1900 */
[----:B------:R-:W3:Y:S01]  /*03d0*/  LDG.E R28, desc[UR10][R16.64+-0xc] ;  /* 0xfffff40a101c7981 */ /* 0x000ee2000c1e1900 */
[----:B------:R-:W-:-:S03]  /*03e0*/  IADD3 R24, P0, PT, R22, R7, RZ ;  /* 0x0000000716187210 */ /* 0x000fc60007f1e0ff */
[----:B------:R-:W5:Y:S02]  /*03f0*/  LDG.E R29, desc[UR10][R16.64+0x4] ;  /* 0x0000040a101d7981 */ /* 0x000f64000c1e1900 */
[----:B------:R-:W-:Y:S01]  /*0400*/  IMAD.X R25, R23, 0x1, R8, P0 ;  /* 0x0000000117197824 */ /* 0x000fe200000e0608 */
[----:B------:R-:W-:-:S04]  /*0410*/  IADD3 R18, P0, PT, R24, R7, RZ ;  /* 0x0000000718127210 */ /* 0x000fc80007f1e0ff */
[----:B------:R-:W5:Y:S01]  /*0420*/  LDG.E R24, desc[UR10][R24.64] ;  /* 0x0000000a18187981 */ /* 0x000f62000c1e1900 */
[----:B--2---:R-:W-:Y:S01]  /*0430*/  FFMA R27, R27, R20, R19 ;  /* 0x000000141b1b7223 */ /* 0x004fe20000000013 */
[----:B------:R-:W-:Y:S02]  /*0440*/  IADD3.X R19, PT, PT, R25, R8, RZ, P0, !PT ;  /* 0x0000000819137210 */ /* 0x000fe400007fe4ff */
[----:B------:R-:W-:Y:S01]  /*0450*/  IADD3 R20, P0, PT, R18, R7, RZ ;  /* 0x0000000712147210 */ /* 0x000fe20007f1e0ff */
[----:B------:R-:W2:Y:S04]  /*0460*/  LDG.E R25, desc[UR10][R16.64] ;  /* 0x0000000a10197981 */ /* 0x000ea8000c1e1900 */
[----:B------:R-:W2:Y:S01]  /*0470*/  LDG.E R18, desc[UR10][R18.64] ;  /* 0x0000000a12127981 */ /* 0x000ea2000c1e1900 */
[----:B---3--:R-:W-:Y:S01]  /*0480*/  FFMA R27, R28, R21, R27 ;  /* 0x000000151c1b7223 */ /* 0x008fe2000000001b */
[----:B------:R-:W-:Y:S01]  /*0490*/  IMAD.X R21, R19, 0x1, R8, P0 ;  /* 0x0000000113157824 */ /* 0x000fe200000e0608 */
[----:B0-----:R-:W-:Y:S01]  /*04a0*/  IADD3 R22, P0, PT, R20, R7, RZ ;  /* 0x0000000714167210 */ /* 0x001fe20007f1e0ff */
[----:B------:R-:W5:Y:S01]  /*04b0*/  LDG.E R28, desc[UR10][R16.64+-0x4] ;  /* 0xfffffc0a101c7981 */ /* 0x000f62000c1e1900 */
[----:B----4-:R-:W-:-:S03]  /*04c0*/  FFMA R9, R26, R9, R27 ;  /* 0x000000091a097223 */ /* 0x010fc6000000001b */
[--C-:B------:R-:W-:Y:S01]  /*04d0*/  IMAD.X R23, R21, 0x1, R8.reuse, P0 ;  /* 0x0000000115177824 */ /* 0x100fe200000e0608 */
[----:B------:R-:W-:Y:S01]  /*04e0*/  IADD3 R26, P0, PT, R22, R7, RZ ;  /* 0x00000007161a7210 */ /* 0x000fe20007f1e0ff */
[----:B------:R-:W3:Y:S04]  /*04f0*/  LDG.E R20, desc[UR10][R20.64] ;  /* 0x0000000a14147981 */ /* 0x000ee8000c1e1900 */
[----:B------:R-:W-:Y:S01]  /*0500*/  IMAD.X R27, R23, 0x1, R8, P0 ;  /* 0x00000001171b7824 */ /* 0x000fe200000e0608 */
[----:B------:R-:W4:Y:S04]  /*0510*/  LDG.E R22, desc[UR10][R22.64] ;  /* 0x0000000a16167981 */ /* 0x000f28000c1e1900 */
[----:B------:R-:W4:Y:S04]  /*0520*/  LDG.E R26, desc[UR10][R26.64] ;  /* 0x0000000a1a1a7981 */ /* 0x000f28000c1e1900 */
[----:B------:R-:W4:Y:S04]  /*0530*/  LDG.E R21, desc[UR10][R16.64+0x8] ;  /* 0x0000080a10157981 */ /* 0x000f28000c1e1900 */
[----:B------:R0:W4:Y:S01]  /*0540*/  LDG.E R19, desc[UR10][R16.64+0xc] ;  /* 0x00000c0a10137981 */ /* 0x000122000c1e1900 */
[----:B------:R-:W-:-:S04]  /*0550*/  UIADD3 UR6, UP1, UPT, UR6, -0x8, URZ ;  /* 0xfffffff806067890 */ /* 0x000fc8000ff3e0ff */
[----:B------:R-:W-:Y:S02]  /*0560*/  UIADD3.X UR7, UPT, UPT, UR7, -0x1, URZ, UP1, !UPT ;  /* 0xffffffff07077890 */ /* 0x000fe40008ffe4ff */
[----:B------:R-:W-:-:S04]  /*0570*/  UISETP.NE.U32.AND UP1, UPT, UR6, URZ, UPT ;  /* 0x000000ff0600728c */ /* 0x000fc8000bf25070 */
[----:B------:R-:W-:Y:S01]  /*0580*/  UISETP.NE.AND.EX UP1, UPT, UR7, URZ, UPT, UP1 ;  /* 0x000000ff0700728c */ /* 0x000fe2000bf25310 */
[----:B------:R-:W-:-:S04]  /*0590*/  LEA R4, P0, R14, R4, 0x5 ;  /* 0x000000040e047211 */ /* 0x000fc800078028ff */
[----:B------:R-:W-:Y:S01]  /*05a0*/  IADD3.X R5, PT, PT, R5, R6, RZ, P0, !PT ;  /* 0x0000000605057210 */ /* 0x000fe200007fe4ff */
[----:B-----5:R-:W-:-:S04]  /*05b0*/  FFMA R24, R28, R24, R9 ;  /* 0x000000181c187223 */ /* 0x020fc80000000009 */
[----:B--2---:R-:W-:Y:S01]  /*05c0*/  FFMA R18, R25, R18, R24 ;  /* 0x0000001219127223 */ /* 0x004fe20000000018 */
[----:B------:R-:W-:-:S03]  /*05d0*/  IADD3 R9, P1, PT, R16, 0x20, RZ ;  /* 0x0000002010097810 */ /* 0x000fc60007f3e0ff */
[----:B---3--:R-:W-:Y:S02]  /*05e0*/  FFMA R18, R29, R20, R18 ;  /* 0x000000141d127223 */ /* 0x008fe40000000012 */
[----:B0-----:R-:W-:Y:S02]  /*05f0*/  IMAD.X R17, RZ, RZ, R17, P1 ;  /* 0x000000ffff117224 */ /* 0x001fe400008e0611 */
[----:B----4-:R-:W-:-:S04]  /*0600*/  FFMA R18, R21, R22, R18 ;  /* 0x0000001615127223 */ /* 0x010fc80000000012 */
[----:B------:R-:W-:Y:S01]  /*0610*/  FFMA R19, R19, R26, R18 ;  /* 0x0000001a13137223 */ /* 0x000fe20000000012 */
[----:B------:R-:W-:Y:S06]  /*0620*/  BRA.U UP1, `(.L_x_2) ;  /* 0xfffffffd01407547 */ /* 0x000fec000b83ffff */
.L_x_1:
[----:B------:R-:W-:Y:S05]  /*0630*/  BRA.U !UP0, `(.L_x_0) ;  /* 0x0000000508c47547 */ /* 0x000fea000b800000 */
[----:B------:R-:W-:Y:S02]  /*0640*/  UISETP.GE.U32.AND UP1, UPT, UR13, 0x4, UPT ;  /* 0x000000040d00788c */ /* 0x000fe4000bf26070 */
[----:B------:R-:W-:Y:S02]  /*0650*/  ULOP3.LUT UR12, UR8, 0x3, URZ, 0xc0, !UPT ;  /* 0x00000003080c7892 */ /* 0x000fe4000f8ec0ff */
[----:B------:R-:W-:Y:S02]  /*0660*/  UISETP.GE.U32.AND.EX UP1, UPT, URZ, URZ, UPT, UP1 ;  /* 0x000000ffff00728c */ /* 0x000fe4000bf26110 */
[----:B------:R-:W-:-:S04]  /*0670*/  UISETP.NE.U32.AND UP0, UPT, UR12, URZ, UPT ;  /* 0x000000ff0c00728c */ /* 0x000fc8000bf05070 */
[----:B------:R-:W-:-:S03]  /*0680*/  UISETP.NE.AND.EX UP0, UPT, URZ, URZ, UPT, UP0 ;  /* 0x000000ffff00728c */ /* 0x000fc6000bf05300 */
[----:B------:R-:W-:Y:S08]  /*0690*/  BRA.U !UP1, `(.L_x_3) ;  /* 0x0000000109d47547 */ /* 0x000ff0000b800000 */
[----:B------:R-:W0:Y:S01]  /*06a0*/  LDCU.128 UR16, c[0x0][0x380] ;  /* 0x00007000ff1077ac */ /* 0x000e220008000c00 */
[C---:B------:R-:W-:Y:S02]  /*06b0*/  IMAD R4, R14.reuse, UR5, RZ ;  /* 0x000000050e047c24 */ /* 0x040fe4000f8e02ff */
[----:B------:R-:W-:Y:S01]  /*06c0*/  IMAD.MOV.U32 R13, RZ, RZ, RZ ;  /* 0x000000ffff0d7224 */ /* 0x000fe200078e00ff */
[----:B------:R-:W-:Y:S02]  /*06d0*/  UIADD3 UR9, UPT, UPT, UR4, 0x1, URZ ;  /* 0x0000000104097890 */ /* 0x000fe4000fffe0ff */
[----:B------:R-:W-:Y:S01]  /*06e0*/  IMAD R7, R15, UR4, R4 ;  /* 0x000000040f077c24 */ /* 0x000fe2000f8e0204 */
[----:B------:R-:W-:Y:S02]  /*06f0*/  UIADD3 UR7, UPT, UPT, UR4, 0x2, URZ ;  /* 0x0000000204077890 */ /* 0x000fe4000fffe0ff */
[----:B------:R-:W-:Y:S01]  /*0700*/  IMAD.WIDE.U32 R4, R14, UR4, R12 ;  /* 0x000000040e047c25 */ /* 0x000fe2000f8e000c */
[----:B------:R-:W-:-:S03]  /*0710*/  UIADD3 UR6, UPT, UPT, UR4, 0x3, URZ ;  /* 0x0000000304067890 */ /* 0x000fc6000fffe0ff */
[----:B------:R-:W-:-:S04]  /*0720*/  IMAD.WIDE.U32 R16, R14, UR9, R12 ;  /* 0x000000090e107c25 */ /* 0x000fc8000f8e000c */
[----:B------:R-:W-:Y:S02]  /*0730*/  IMAD.IADD R5, R5, 0x1, R7 ;  /* 0x0000000105057824 */ /* 0x000fe400078e0207 */
[----:B------:R-:W-:Y:S01]  /*0740*/  IMAD.WIDE.U32 R6, R14, UR7, R12 ;  /* 0x000000070e067c25 */ /* 0x000fe2000f8e000c */
[----:B0-----:R-:W-:Y:S02]  /*0750*/  LEA R20, P0, R4, UR18, 0x2 ;  /* 0x0000001204147c11 */ /* 0x001fe4000f8010ff */
[----:B------:R-:W-:Y:S01]  /*0760*/  LEA R8, P1, R16, UR18, 0x2 ;  /* 0x0000001210087c11 */ /* 0x000fe2000f8210ff */
[C---:B------:R-:W-:Y:S01]  /*0770*/  IMAD R9, R15.reuse, UR9, R17 ;  /* 0x000000090f097c24 */ /* 0x040fe2000f8e0211 */
[----:B------:R-:W-:Y:S01]  /*0780*/  LEA.HI.X R21, R4, UR19, R5, 0x2, P0 ;  /* 0x0000001304157c11 */ /* 0x000fe200080f1405 */
[C---:B------:R-:W-:Y:S01]  /*0790*/  IMAD R5, R15.reuse, UR7, R7 ;  /* 0x000000070f057c24 */ /* 0x040fe2000f8e0207 */
[----:B------:R-:W-:Y:S01]  /*07a0*/  IADD3 R7, P0, PT, R10, UR4, RZ ;  /* 0x000000040a077c10 */ /* 0x000fe2000ff1e0ff */
[----:B------:R-:W-:Y:S01]  /*07b0*/  IMAD.WIDE.U32 R22, R14, UR6, R12 ;  /* 0x000000060e167c25 */ /* 0x000fe2000f8e000c */
[----:B------:R-:W-:Y:S01]  /*07c0*/  LEA.HI.X R9, R16, UR19, R9, 0x2, P1 ;  /* 0x0000001310097c11 */ /* 0x000fe200088f1409 */
[----:B------:R-:W2:Y:S01]  /*07d0*/  LDG.E R20, desc[UR10][R20.64] ;  /* 0x0000000a14147981 */ /* 0x000ea2000c1e1900 */
[----:B------:R-:W-:Y:S01]  /*07e0*/  LEA R4, P2, R6, UR18, 0x2 ;  /* 0x0000001206047c11 */ /* 0x000fe2000f8410ff */
[----:B------:R-:W-:Y:S01]  /*07f0*/  IMAD R17, R15, UR6, R23 ;  /* 0x000000060f117c24 */ /* 0x000fe2000f8e0217 */
[----:B------:R-:W-:Y:S01]  /*0800*/  IADD3 R18, P1, PT, R10, UR9, RZ ;  /* 0x000000090a127c10 */ /* 0x000fe2000ff3e0ff */
[----:B------:R-:W3:Y:S01]  /*0810*/  LDG.E R8, desc[UR10][R8.64] ;  /* 0x0000000a08087981 */ /* 0x000ee2000c1e1900 */
[----:B------:R-:W-:-:S02]  /*0820*/  IADD3.X R24, PT, PT, R2, UR5, RZ, P0, !PT ;  /* 0x0000000502187c10 */ /* 0x000fc400087fe4ff */
[----:B------:R-:W-:Y:S01]  /*0830*/  LEA.HI.X R5, R6, UR19, R5, 0x2, P2 ;  /* 0x0000001306057c11 */ /* 0x000fe200090f1405 */
[----:B------:R-:W-:Y:S01]  /*0840*/  IMAD.X R23, RZ, RZ, R2, P1 ;  /* 0x000000ffff177224 */ /* 0x000fe200008e0602 */
[C---:B------:R-:W-:Y:S02]  /*0850*/  LEA R26, P0, R7.reuse, UR16, 0x2 ;  /* 0x00000010071a7c11 */ /* 0x040fe4000f8010ff */
[----:B------:R-:W-:Y:S01]  /*0860*/  LEA R6, P2, R22, UR18, 0x2 ;  /* 0x0000001216067c11 */ /* 0x000fe2000f8410ff */
[----:B------:R-:W4:Y:S01]  /*0870*/  LDG.E R4, desc[UR10][R4.64] ;  /* 0x0000000a04047981 */ /* 0x000f22000c1e1900 */
[----:B------:R-:W-:Y:S02]  /*0880*/  LEA R16, P1, R18, UR16, 0x2 ;  /* 0x0000001012107c11 */ /* 0x000fe4000f8210ff */
[----:B------:R-:W-:Y:S02]  /*0890*/  LEA.HI.X R27, R7, UR17, R24, 0x2, P0 ;  /* 0x00000011071b7c11 */ /* 0x000fe400080f1418 */
[----:B------:R-:W-:-:S02]  /*08a0*/  LEA.HI.X R7, R22, UR19, R17, 0x2, P2 ;  /* 0x0000001316077c11 */ /* 0x000fc400090f1411 */
[----:B------:R-:W-:Y:S01]  /*08b0*/  LEA.HI.X R17, R18, UR17, R23, 0x2, P1 ;  /* 0x0000001112117c11 */ /* 0x000fe200088f1417 */
[----:B------:R-:W2:Y:S01]  /*08c0*/  LDG.E R26, desc[UR10][R26.64] ;  /* 0x0000000a1a1a7981 */ /* 0x000ea2000c1e1900 */
[C---:B------:R-:W-:Y:S02]  /*08d0*/  IADD3 R23, P0, PT, R10.reuse, UR7, RZ ;  /* 0x000000070a177c10 */ /* 0x040fe4000ff1e0ff */
[----:B------:R-:W-:Y:S01]  /*08e0*/  IADD3 R18, P2, PT, R10, UR6, RZ ;  /* 0x000000060a127c10 */ /* 0x000fe2000ff5e0ff */
[----:B------:R-:W5:Y:S01]  /*08f0*/  LDG.E R6, desc[UR10][R6.64] ;  /* 0x0000000a06067981 */ /* 0x000f62000c1e1900 */
[----:B------:R-:W-:Y:S01]  /*0900*/  LEA R22, P1, R23, UR16, 0x2 ;  /* 0x0000001017167c11 */ /* 0x000fe2000f8210ff */
[----:B------:R-:W-:Y:S01]  /*0910*/  IMAD.X R28, RZ, RZ, R2, P0 ;  /* 0x000000ffff1c7224 */ /* 0x000fe200000e0602 */
[----:B------:R-:W-:Y:S01]  /*0920*/  LEA R24, P3, R18, UR16, 0x2 ;  /* 0x0000001012187c11 */ /* 0x000fe2000f8610ff */
[----:B------:R-:W3:Y:S01]  /*0930*/  LDG.E R17, desc[UR10][R16.64] ;  /* 0x0000000a10117981 */ /* 0x000ee2000c1e1900 */
[----:B------:R-:W-:-:S02]  /*0940*/  IADD3.X R25, PT, PT, RZ, R2, RZ, P2, !PT ;  /* 0x00000002ff197210 */ /* 0x000fc400017fe4ff */
[----:B------:R-:W-:Y:S02]  /*0950*/  LEA.HI.X R23, R23, UR17, R28, 0x2, P1 ;  /* 0x0000001117177c11 */ /* 0x000fe400088f141c */
[----:B------:R-:W-:-:S04]  /*0960*/  LEA.HI.X R25, R18, UR17, R25, 0x2, P3 ;  /* 0x0000001112197c11 */ /* 0x000fc800098f1419 */
[----:B------:R-:W4:Y:S04]  /*0970*/  LDG.E R23, desc[UR10][R22.64] ;  /* 0x0000000a16177981 */ /* 0x000f28000c1e1900 */
[----:B------:R-:W5:Y:S01]  /*0980*/  LDG.E R25, desc[UR10][R24.64] ;  /* 0x0000000a18197981 */ /* 0x000f62000c1e1900 */
[----:B------:R-:W-:Y:S01]  /*0990*/  UIADD3 UR4, UPT, UPT, UR4, 0x4, URZ ;  /* 0x0000000404047890 */ /* 0x000fe2000fffe0ff */
[----:B------:R-:W-:Y:S01]  /*09a0*/  UMOV UR5, URZ ;  /* 0x000000ff00057c82 */ /* 0x000fe20008000000 */
[----:B--2---:R-:W-:-:S04]  /*09b0*/  FFMA R26, R26, R20, R19 ;  /* 0x000000141a1a7223 */ /* 0x004fc80000000013 */
[----:B---3--:R-:W-:-:S04]  /*09c0*/  FFMA R26, R17, R8, R26 ;  /* 0x00000008111a7223 */ /* 0x008fc8000000001a */
[----:B----4-:R-:W-:-:S04]  /*09d0*/  FFMA R26, R23, R4, R26 ;  /* 0x00000004171a7223 */ /* 0x010fc8000000001a */
[----:B-----5:R-:W-:-:S07]  /*09e0*/  FFMA R19, R25, R6, R26 ;  /* 0x0000000619137223 */ /* 0x020fce000000001a */
.L_x_3:
[----:B------:R-:W-:Y:S05]  /*09f0*/  BRA.U !UP0, `(.L_x_0) ;  /* 0x0000000108d47547 */ /* 0x000fea000b800000 */
[----:B------:R-:W-:Y:S02]  /*0a00*/  UISETP.NE.U32.AND UP1, UPT, UR12, 0x1, UPT ;  /* 0x000000010c00788c */ /* 0x000fe4000bf25070 */
[----:B------:R-:W-:Y:S02]  /*0a10*/  ULOP3.LUT UR6, UR8, 0x1, URZ, 0xc0, !UPT ;  /* 0x0000000108067892 */ /* 0x000fe4000f8ec0ff */
[----:B------:R-:W-:Y:S02]  /*0a20*/  UISETP.NE.AND.EX UP1, UPT, URZ, URZ, UPT, UP1 ;  /* 0x000000ffff00728c */ /* 0x000fe4000bf25310 */
[----:B------:R-:W-:-:S04]  /*0a30*/  UISETP.NE.U32.AND UP0, UPT, UR6, 0x1, UPT ;  /* 0x000000010600788c */ /* 0x000fc8000bf05070 */
[----:B------:R-:W-:-:S03]  /*0a40*/  UISETP.NE.U32.AND.EX UP0, UPT, URZ, URZ, UPT, UP0 ;  /* 0x000000ffff00728c */ /* 0x000fc6000bf05100 */
[----:B------:R-:W-:Y:S08]  /*0a50*/  BRA.U !UP1, `(.L_x_4) ;  /* 0x0000000109787547 */ /* 0x000ff0000b800000 */
[----:B------:R-:W0:Y:S01]  /*0a60*/  LDCU.128 UR12, c[0x0][0x380] ;  /* 0x00007000ff0c77ac */ /* 0x000e220008000c00 */
[----:B------:R-:W-:Y:S01]  /*0a70*/  IMAD R4, R14, UR5, RZ ;  /* 0x000000050e047c24 */ /* 0x000fe2000f8e02ff */
[----:B------:R-:W-:Y:S01]  /*0a80*/  IADD3 R5, P0, PT, R10, UR4, RZ ;  /* 0x000000040a057c10 */ /* 0x000fe2000ff1e0ff */
[----:B------:R-:W-:Y:S01]  /*0a90*/  IMAD.MOV.U32 R8, RZ, RZ, R12 ;  /* 0x000000ffff087224 */ /* 0x000fe200078e000c */
[----:B------:R-:W-:Y:S01]  /*0aa0*/  UIADD3 UR6, UPT, UPT, UR4, 0x1, URZ ;  /* 0x0000000104067890 */ /* 0x000fe2000fffe0ff */
[----:B------:R-:W-:Y:S01]  /*0ab0*/  IMAD.MOV.U32 R9, RZ, RZ, RZ ;  /* 0x000000ffff097224 */ /* 0x000fe200078e00ff */
[----:B------:R-:W-:Y:S01]  /*0ac0*/  IADD3.X R16, PT, PT, R2, UR5, RZ, P0, !PT ;  /* 0x0000000502107c10 */ /* 0x000fe200087fe4ff */
[----:B------:R-:W-:Y:S02]  /*0ad0*/  IMAD R21, R15, UR4, R4 ;  /* 0x000000040f157c24 */ /* 0x000fe4000f8e0204 */
[----:B------:R-:W-:Y:S01]  /*0ae0*/  IMAD.WIDE.U32 R6, R14, UR4, R8 ;  /* 0x000000040e067c25 */ /* 0x000fe2000f8e0008 */
[----:B------:R-:W-:-:S03]  /*0af0*/  IADD3 R17, P0, PT, R10, UR6, RZ ;  /* 0x000000060a117c10 */ /* 0x000fc6000ff1e0ff */
[----:B------:R-:W-:Y:S01]  /*0b00*/  IMAD.WIDE.U32 R22, R14, UR6, R8 ;  /* 0x000000060e167c25 */ /* 0x000fe2000f8e0008 */
[----:B------:R-:W-:-:S03]  /*0b10*/  IADD3.X R18, PT, PT, RZ, R2, RZ, P0, !PT ;  /* 0x00000002ff127210 */ /* 0x000fc600007fe4ff */
[----:B------:R-:W-:Y:S01]  /*0b20*/  IMAD.IADD R21, R7, 0x1, R21 ;  /* 0x0000000107157824 */ /* 0x000fe200078e0215 */
[----:B0-----:R-:W-:Y:S01]  /*0b30*/  LEA R4, P1, R5, UR12, 0x2 ;  /* 0x0000000c05047c11 */ /* 0x001fe2000f8210ff */
[----:B------:R-:W-:Y:S01]  /*0b40*/  IMAD R7, R15, UR6, R23 ;  /* 0x000000060f077c24 */ /* 0x000fe2000f8e0217 */
[----:B------:R-:W-:Y:S02]  /*0b50*/  LEA R8, P3, R22, UR14, 0x2 ;  /* 0x0000000e16087c11 */ /* 0x000fe4000f8610ff */
[----:B------:R-:W-:Y:S02]  /*0b60*/  LEA.HI.X R5, R5, UR13, R16, 0x2, P1 ;  /* 0x0000000d05057c11 */ /* 0x000fe400088f1410 */
[C---:B------:R-:W-:Y:S02]  /*0b70*/  LEA R20, P1, R6.reuse, UR14, 0x2 ;  /* 0x0000000e06147c11 */ /* 0x040fe4000f8210ff */
[----:B------:R-:W-:Y:S01]  /*0b80*/  LEA R16, P2, R17, UR12, 0x2 ;  /* 0x0000000c11107c11 */ /* 0x000fe2000f8410ff */
[----:B------:R-:W2:Y:S01]  /*0b90*/  LDG.E R4, desc[UR10][R4.64] ;  /* 0x0000000a04047981 */ /* 0x000ea2000c1e1900 */
[----:B------:R-:W-:-:S02]  /*0ba0*/  LEA.HI.X R21, R6, UR15, R21, 0x2, P1 ;  /* 0x0000000f06157c11 */ /* 0x000fc400088f1415 */
[----:B------:R-:W-:Y:S02]  /*0bb0*/  LEA.HI.X R9, R22, UR15, R7, 0x2, P3 ;  /* 0x0000000f16097c11 */ /* 0x000fe400098f1407 */
[----:B------:R-:W-:Y:S01]  /*0bc0*/  LEA.HI.X R17, R17, UR13, R18, 0x2, P2 ;  /* 0x0000000d11117c11 */ /* 0x000fe200090f1412 */
[----:B------:R-:W2:Y:S04]  /*0bd0*/  LDG.E R20, desc[UR10][R20.64] ;  /* 0x0000000a14147981 */ /* 0x000ea8000c1e1900 */
[----:B------:R-:W3:Y:S04]  /*0be0*/  LDG.E R16, desc[UR10][R16.64] ;  /* 0x0000000a10107981 */ /* 0x000ee8000c1e1900 */
[----:B------:R-:W3:Y:S01]  /*0bf0*/  LDG.E R8, desc[UR10][R8.64] ;  /* 0x0000000a08087981 */ /* 0x000ee2000c1e1900 */
[----:B------:R-:W-:Y:S01]  /*0c00*/  UIADD3 UR4, UPT, UPT, UR4, 0x2, URZ ;  /* 0x0000000204047890 */ /* 0x000fe2000fffe0ff */
[----:B------:R-:W-:Y:S01]  /*0c10*/  UMOV UR5, URZ ;  /* 0x000000ff00057c82 */ /* 0x000fe20008000000 */
[----:B--2---:R-:W-:-:S04]  /*0c20*/  FFMA R19, R4, R20, R19 ;  /* 0x0000001404137223 */ /* 0x004fc80000000013 */
[----:B---3--:R-:W-:-:S07]  /*0c30*/  FFMA R19, R16, R8, R19 ;  /* 0x0000000810137223 */ /* 0x008fce0000000013 */
.L_x_4:
[----:B------:R-:W-:Y:S05]  /*0c40*/  BRA.U UP0, `(.L_x_0) ;  /* 0x0000000100407547 */ /* 0x000fea000b800000 */
[----:B------:R-:W0:Y:S01]  /*0c50*/  LDCU.128 UR12, c[0x0][0x380] ;  /* 0x00007000ff0c77ac */ /* 0x000e220008000c00 */
[----:B------:R-:W-:Y:S01]  /*0c60*/  IMAD R4, R14, UR5, RZ ;  /* 0x000000050e047c24 */ /* 0x000fe2000f8e02ff */
[----:B------:R-:W-:Y:S01]  /*0c70*/  IADD3 R10, P0, PT, R10, UR4, RZ ;  /* 0x000000040a0a7c10 */ /* 0x000fe2000ff1e0ff */
[----:B------:R-:W-:Y:S02]  /*0c80*/  IMAD.MOV.U32 R6, RZ, RZ, R12 ;  /* 0x000000ffff067224 */ /* 0x000fe400078e000c */
[----:B------:R-:W-:Y:S01]  /*0c90*/  IMAD.MOV.U32 R7, RZ, RZ, RZ ;  /* 0x000000ffff077224 */ /* 0x000fe200078e00ff */
[----:B------:R-:W-:Y:S01]  /*0ca0*/  IADD3.X R5, PT, PT, R2, UR5, RZ, P0, !PT ;  /* 0x0000000502057c10 */ /* 0x000fe200087fe4ff */
[----:B------:R-:W-:Y:S02]  /*0cb0*/  IMAD R9, R15, UR4, R4 ;  /* 0x000000040f097c24 */ /* 0x000fe4000f8e0204 */
[----:B------:R-:W-:-:S04]  /*0cc0*/  IMAD.WIDE.U32 R6, R14, UR4, R6 ;  /* 0x000000040e067c25 */ /* 0x000fc8000f8e0006 */
[----:B------:R-:W-:Y:S01]  /*0cd0*/  IMAD.IADD R7, R7, 0x1, R9 ;  /* 0x0000000107077824 */ /* 0x000fe200078e0209 */
[----:B0-----:R-:W-:Y:S02]  /*0ce0*/  LEA R4, P1, R10, UR12, 0x2 ;  /* 0x0000000c0a047c11 */ /* 0x001fe4000f8210ff */
[----:B------:R-:W-:Y:S02]  /*0cf0*/  LEA R8, P0, R6, UR14, 0x2 ;  /* 0x0000000e06087c11 */ /* 0x000fe4000f8010ff */
[----:B------:R-:W-:Y:S02]  /*0d00*/  LEA.HI.X R5, R10, UR13, R5, 0x2, P1 ;  /* 0x0000000d0a057c11 */ /* 0x000fe400088f1405 */
[----:B------:R-:W-:-:S03]  /*0d10*/  LEA.HI.X R9, R6, UR15, R7, 0x2, P0 ;  /* 0x0000000f06097c11 */ /* 0x000fc600080f1407 */
[----:B------:R-:W2:Y:S04]  /*0d20*/  LDG.E R4, desc[UR10][R4.64] ;  /* 0x0000000a04047981 */ /* 0x000ea8000c1e1900 */
[----:B------:R-:W2:Y:S02]  /*0d30*/  LDG.E R8, desc[UR10][R8.64] ;  /* 0x0000000a08087981 */ /* 0x000ea4000c1e1900 */
[----:B--2---:R-:W-:-:S07]  /*0d40*/  FFMA R19, R4, R8, R19 ;  /* 0x0000000804137223 */ /* 0x004fce0000000013 */
.L_x_0:
[----:B------:R-:W0:Y:S01]  /*0d50*/  LDCU.64 UR4, c[0x0][0x390] ;  /* 0x00007200ff0477ac */ /* 0x000e220008000a00 */
[----:B------:R-:W-:Y:S01]  /*0d60*/  IMAD R4, R3, R14, RZ ;  /* 0x0000000e03047224 */ /* 0x000fe200078e02ff */
[----:B------:R-:W-:Y:S01]  /*0d70*/  MOV R2, R12 ;  /* 0x0000000c00027202 */ /* 0x000fe20000000f00 */
[----:B------:R-:W-:Y:S02]  /*0d80*/  IMAD.MOV.U32 R3, RZ, RZ, RZ ;  /* 0x000000ffff037224 */ /* 0x000fe400078e00ff */
[C---:B------:R-:W-:Y:S02]  /*0d90*/  IMAD R15, R0.reuse, R15, R4 ;  /* 0x0000000f000f7224 */ /* 0x040fe400078e0204 */
[----:B------:R-:W-:-:S04]  /*0da0*/  IMAD.WIDE.U32 R2, R0, R14, R2 ;  /* 0x0000000e00027225 */ /* 0x000fc800078e0002 */
[----:B------:R-:W-:Y:S01]  /*0db0*/  IMAD.IADD R3, R3, 0x1, R15 ;  /* 0x0000000103037824 */ /* 0x000fe200078e020f */
[----:B0-----:R-:W-:-:S04]  /*0dc0*/  LEA R4, P0, R2, UR4, 0x2 ;  /* 0x0000000402047c11 */ /* 0x001fc8000f8010ff */
[----:B------:R-:W-:-:S05]  /*0dd0*/  LEA.HI.X R5, R2, UR5, R3, 0x2, P0 ;  /* 0x0000000502057c11 */ /* 0x000fca00080f1403 */
[----:B------:R-:W-:Y:S01]  /*0de0*/  STG.E desc[UR10][R4.64], R19 ;  /* 0x0000001304007986 */ /* 0x000fe2000c10190a */
[----:B------:R-:W-:Y:S05]  /*0df0*/  EXIT ;  /* 0x000000000000794d */ /* 0x000fea0003800000 */
.L_x_5:
[----:B------:R-:W-:-:S00]  /*0e00*/  BRA `(.L_x_5) ;  /* 0xfffffffc00fc7947 */ /* 0x000fc0000383ffff */
[----:B------:R-:W-:-:S00]  /*0e10*/  NOP ;  /* 0x0000000000007918 */ /* 0x000fc00000000000 */
        /* <DEDUP_REMOVED lines=14> */
.L_x_6:


//--------------------- .nv.shared.reserved.0     --------------------------
	.section	.nv.shared.reserved.0,"aw",@nobits
	.weak		__nv_reservedSMEM_offset_0_alias
	.size		__nv_reservedSMEM_offset_0_alias, 0, 64
	.other		__nv_reservedSMEM_offset_0_alias,@"STO_CUDA_RESERVED_SHARED STV_DEFAULT"
__nv_reservedSMEM_offset_0_alias:
	.zero		0
	.zero		64


//--------------------- .nv.constant0._Z12matMulKernelPfS_S_mmm --------------------------
	.section	.nv.constant0._Z12matMulKernelPfS_S_mmm,"a",@progbits
	.sectionflags	@""
	.align	4
.nv.constant0._Z12matMulKernelPfS_S_mmm:
	.zero		944


//--------------------- SYMBOLS --------------------------

	.type		.nv.reservedSmem.offset0,@object
	.size		.nv.reservedSmem.offset0,0x4
